//
// Generated by NVIDIA NVVM Compiler
//
// Compiler Build ID: CL-36424714
// Cuda compilation tools, release 13.0, V13.0.88
// Based on NVVM 20.0.0
//

.version 9.0
.target sm_100
.address_size 64

	// .globl	_Z22distancia_edicao_adiagiiiPKcS0_Pi

.visible .entry _Z22distancia_edicao_adiagiiiPKcS0_Pi(
	.param .u32 _Z22distancia_edicao_adiagiiiPKcS0_Pi_param_0,
	.param .u32 _Z22distancia_edicao_adiagiiiPKcS0_Pi_param_1,
	.param .u32 _Z22distancia_edicao_adiagiiiPKcS0_Pi_param_2,
	.param .u64 .ptr .align 1 _Z22distancia_edicao_adiagiiiPKcS0_Pi_param_3,
	.param .u64 .ptr .align 1 _Z22distancia_edicao_adiagiiiPKcS0_Pi_param_4,
	.param .u64 .ptr .align 1 _Z22distancia_edicao_adiagiiiPKcS0_Pi_param_5
)
{
	.reg .pred 	%p<54>;
	.reg .b16 	%rs<11>;
	.reg .b32 	%r<165>;
	.reg .b64 	%rd<52>;

	ld.param.u32 	%r73, [_Z22distancia_edicao_adiagiiiPKcS0_Pi_param_0];
	ld.param.u32 	%r71, [_Z22distancia_edicao_adiagiiiPKcS0_Pi_param_1];
	ld.param.u32 	%r72, [_Z22distancia_edicao_adiagiiiPKcS0_Pi_param_2];
	ld.param.u64 	%rd3, [_Z22distancia_edicao_adiagiiiPKcS0_Pi_param_3];
	ld.param.u64 	%rd5, [_Z22distancia_edicao_adiagiiiPKcS0_Pi_param_5];
	cvta.to.global.u64 	%rd1, %rd5;
	mov.u32 	%r1, %ntid.x;
	mov.u32 	%r74, %ctaid.x;
	mul.lo.s32 	%r2, %r1, %r74;
	sub.s32 	%r75, %r73, %r74;
	mul.lo.s32 	%r3, %r75, %r1;
	sub.s32 	%r76, %r71, %r2;
	min.u32 	%r77, %r1, %r76;
	sub.s32 	%r78, %r72, %r3;
	min.u32 	%r79, %r1, %r78;
	add.s32 	%r4, %r79, %r77;
	setp.ne.s32 	%p2, %r73, 0;
	@%p2 bra 	$L__BB0_8;
	mov.u32 	%r80, %tid.x;
	add.s32 	%r146, %r2, %r80;
	setp.gt.s32 	%p3, %r146, %r72;
	@%p3 bra 	$L__BB0_4;
	mov.u32 	%r81, %nctaid.x;
	mul.lo.s32 	%r6, %r81, %r1;
	mov.u32 	%r145, %r146;
$L__BB0_3:
	mul.wide.s32 	%rd6, %r145, 4;
	add.s64 	%rd7, %rd1, %rd6;
	st.global.u32 	[%rd7], %r145;
	add.s32 	%r145, %r145, %r6;
	setp.gt.s32 	%p4, %r145, %r72;
	@%p4 bra 	$L__BB0_4;
	bra.uni 	$L__BB0_3;
$L__BB0_4:
	setp.gt.s32 	%p5, %r146, %r71;
	@%p5 bra 	$L__BB0_7;
	add.s32 	%r7, %r72, 1;
	mov.u32 	%r82, %nctaid.x;
	mul.lo.s32 	%r8, %r82, %r1;
$L__BB0_6:
	add.s32 	%r83, %r146, 1;
	mad.lo.s32 	%r84, %r7, %r146, %r7;
	mul.wide.s32 	%rd8, %r84, 4;
	add.s64 	%rd9, %rd1, %rd8;
	st.global.u32 	[%rd9], %r83;
	add.s32 	%r146, %r146, %r8;
	setp.le.s32 	%p6, %r146, %r71;
	@%p6 bra 	$L__BB0_6;
$L__BB0_7:
	bar.sync 	0;
$L__BB0_8:
	setp.lt.u32 	%p7, %r4, 2;
	@%p7 bra 	$L__BB0_26;
	mov.u32 	%r13, %tid.x;
	add.s32 	%r86, %r2, %r13;
	add.s32 	%r87, %r86, 1;
	setp.le.s32 	%p8, %r87, %r71;
	setp.gt.s32 	%p9, %r3, -1;
	and.pred  	%p1, %p8, %p9;
	add.s32 	%r88, %r1, %r3;
	add.s32 	%r14, %r88, 1;
	mad.lo.s32 	%r16, %r86, %r72, %r86;
	add.s32 	%r89, %r72, %r16;
	add.s32 	%r15, %r89, 1;
	cvt.s64.s32 	%rd10, %r86;
	cvta.to.global.u64 	%rd11, %rd3;
	add.s64 	%rd2, %rd11, %rd10;
	add.s32 	%r17, %r4, -1;
	add.s32 	%r90, %r4, -2;
	and.b32  	%r18, %r17, 3;
	setp.lt.u32 	%p10, %r90, 3;
	mov.b32 	%r159, 2;
	@%p10 bra 	$L__BB0_21;
	and.b32  	%r92, %r17, -4;
	neg.s32 	%r158, %r92;
	sub.s32 	%r156, %r3, %r13;
	add.s32 	%r155, %r156, 1;
	add.s32 	%r93, %r3, %r16;
	sub.s32 	%r94, %r93, %r13;
	add.s32 	%r154, %r94, 2;
	add.s32 	%r153, %r94, 1;
	add.s32 	%r95, %r3, %r15;
	sub.s32 	%r96, %r95, %r13;
	add.s32 	%r152, %r96, 2;
	add.s32 	%r151, %r96, 1;
	add.s32 	%r150, %r94, 3;
	add.s32 	%r149, %r96, 3;
	add.s32 	%r148, %r96, 4;
	add.s32 	%r147, %r94, 4;
	mov.b32 	%r157, 4;
$L__BB0_11:
	add.s32 	%r97, %r156, 1;
	setp.le.s32 	%p11, %r97, %r72;
	setp.lt.s32 	%p12, %r3, %r97;
	and.pred  	%p13, %p11, %p12;
	and.pred  	%p14, %p13, %p1;
	not.pred 	%p15, %p14;
	setp.gt.u32 	%p16, %r97, %r14;
	or.pred  	%p17, %p15, %p16;
	@%p17 bra 	$L__BB0_13;
	ld.param.u64 	%rd47, [_Z22distancia_edicao_adiagiiiPKcS0_Pi_param_4];
	mul.wide.s32 	%rd12, %r153, 4;
	add.s64 	%rd13, %rd1, %rd12;
	mul.wide.s32 	%rd14, %r151, 4;
	add.s64 	%rd15, %rd1, %rd14;
	ld.global.u32 	%r98, [%rd15+-4];
	ld.global.u32 	%r99, [%rd13];
	ld.global.u32 	%r100, [%rd13+-4];
	ld.global.u8 	%rs1, [%rd2+1];
	cvta.to.global.u64 	%rd16, %rd47;
	cvt.s64.s32 	%rd17, %r155;
	add.s64 	%rd18, %rd16, %rd17;
	ld.global.u8 	%rs2, [%rd18];
	setp.ne.s16 	%p18, %rs1, %rs2;
	selp.u32 	%r101, 1, 0, %p18;
	add.s32 	%r102, %r100, %r101;
	min.s32 	%r103, %r98, %r99;
	add.s32 	%r104, %r103, 1;
	min.s32 	%r105, %r104, %r102;
	st.global.u32 	[%rd15], %r105;
$L__BB0_13:
	bar.sync 	0;
	add.s32 	%r106, %r156, 2;
	setp.le.s32 	%p19, %r106, %r72;
	setp.lt.s32 	%p20, %r3, %r106;
	and.pred  	%p21, %p19, %p20;
	and.pred  	%p22, %p21, %p1;
	not.pred 	%p23, %p22;
	setp.gt.u32 	%p24, %r106, %r14;
	or.pred  	%p25, %p23, %p24;
	@%p25 bra 	$L__BB0_15;
	ld.param.u64 	%rd48, [_Z22distancia_edicao_adiagiiiPKcS0_Pi_param_4];
	mul.wide.s32 	%rd19, %r154, 4;
	add.s64 	%rd20, %rd1, %rd19;
	mul.wide.s32 	%rd21, %r152, 4;
	add.s64 	%rd22, %rd1, %rd21;
	ld.global.u32 	%r107, [%rd22+-4];
	ld.global.u32 	%r108, [%rd20];
	ld.global.u32 	%r109, [%rd20+-4];
	ld.global.u8 	%rs3, [%rd2+1];
	cvta.to.global.u64 	%rd23, %rd48;
	cvt.s64.s32 	%rd24, %r155;
	add.s64 	%rd25, %rd23, %rd24;
	ld.global.u8 	%rs4, [%rd25+1];
	setp.ne.s16 	%p26, %rs3, %rs4;
	selp.u32 	%r110, 1, 0, %p26;
	add.s32 	%r111, %r109, %r110;
	min.s32 	%r112, %r107, %r108;
	add.s32 	%r113, %r112, 1;
	min.s32 	%r114, %r113, %r111;
	st.global.u32 	[%rd22], %r114;
$L__BB0_15:
	bar.sync 	0;
	add.s32 	%r115, %r156, 3;
	setp.le.s32 	%p27, %r115, %r72;
	setp.lt.s32 	%p28, %r3, %r115;
	and.pred  	%p29, %p27, %p28;
	and.pred  	%p30, %p29, %p1;
	not.pred 	%p31, %p30;
	setp.gt.u32 	%p32, %r115, %r14;
	or.pred  	%p33, %p31, %p32;
	@%p33 bra 	$L__BB0_17;
	ld.param.u64 	%rd49, [_Z22distancia_edicao_adiagiiiPKcS0_Pi_param_4];
	mul.wide.s32 	%rd26, %r150, 4;
	add.s64 	%rd27, %rd1, %rd26;
	mul.wide.s32 	%rd28, %r149, 4;
	add.s64 	%rd29, %rd1, %rd28;
	ld.global.u32 	%r116, [%rd29+-4];
	ld.global.u32 	%r117, [%rd27];
	ld.global.u32 	%r118, [%rd27+-4];
	ld.global.u8 	%rs5, [%rd2+1];
	cvta.to.global.u64 	%rd30, %rd49;
	cvt.s64.s32 	%rd31, %r155;
	add.s64 	%rd32, %rd30, %rd31;
	ld.global.u8 	%rs6, [%rd32+2];
	setp.ne.s16 	%p34, %rs5, %rs6;
	selp.u32 	%r119, 1, 0, %p34;
	add.s32 	%r120, %r118, %r119;
	min.s32 	%r121, %r116, %r117;
	add.s32 	%r122, %r121, 1;
	min.s32 	%r123, %r122, %r120;
	st.global.u32 	[%rd29], %r123;
$L__BB0_17:
	bar.sync 	0;
	add.s32 	%r156, %r156, 4;
	setp.le.s32 	%p35, %r156, %r72;
	setp.lt.s32 	%p36, %r3, %r156;
	and.pred  	%p37, %p35, %p36;
	and.pred  	%p38, %p37, %p1;
	not.pred 	%p39, %p38;
	setp.gt.u32 	%p40, %r156, %r14;
	or.pred  	%p41, %p39, %p40;
	@%p41 bra 	$L__BB0_19;
	ld.param.u64 	%rd50, [_Z22distancia_edicao_adiagiiiPKcS0_Pi_param_4];
	mul.wide.s32 	%rd33, %r148, 4;
	add.s64 	%rd34, %rd1, %rd33;
	mul.wide.s32 	%rd35, %r147, 4;
	add.s64 	%rd36, %rd1, %rd35;
	ld.global.u32 	%r124, [%rd34+-4];
	ld.global.u32 	%r125, [%rd36];
	ld.global.u32 	%r126, [%rd36+-4];
	ld.global.u8 	%rs7, [%rd2+1];
	cvta.to.global.u64 	%rd37, %rd50;
	cvt.s64.s32 	%rd38, %r155;
	add.s64 	%rd39, %rd37, %rd38;
	ld.global.u8 	%rs8, [%rd39+3];
	setp.ne.s16 	%p42, %rs7, %rs8;
	selp.u32 	%r127, 1, 0, %p42;
	add.s32 	%r128, %r126, %r127;
	min.s32 	%r129, %r124, %r125;
	add.s32 	%r130, %r129, 1;
	min.s32 	%r131, %r130, %r128;
	st.global.u32 	[%rd34], %r131;
$L__BB0_19:
	bar.sync 	0;
	add.s32 	%r158, %r158, 4;
	add.s32 	%r157, %r157, 4;
	add.s32 	%r155, %r155, 4;
	add.s32 	%r154, %r154, 4;
	add.s32 	%r153, %r153, 4;
	add.s32 	%r152, %r152, 4;
	add.s32 	%r151, %r151, 4;
	add.s32 	%r150, %r150, 4;
	add.s32 	%r149, %r149, 4;
	add.s32 	%r148, %r148, 4;
	add.s32 	%r147, %r147, 4;
	setp.ne.s32 	%p43, %r158, 0;
	@%p43 bra 	$L__BB0_11;
	add.s32 	%r159, %r157, -2;
$L__BB0_21:
	setp.eq.s32 	%p44, %r18, 0;
	@%p44 bra 	$L__BB0_26;
	add.s32 	%r132, %r159, %r3;
	sub.s32 	%r164, %r132, %r13;
	add.s32 	%r163, %r164, -1;
	add.s32 	%r133, %r132, %r16;
	not.b32 	%r134, %r13;
	add.s32 	%r162, %r134, %r133;
	add.s32 	%r135, %r132, %r15;
	add.s32 	%r161, %r134, %r135;
	neg.s32 	%r160, %r18;
$L__BB0_23:
	.pragma "nounroll";
	add.s32 	%r136, %r164, -1;
	setp.le.s32 	%p45, %r136, %r72;
	setp.lt.s32 	%p46, %r3, %r136;
	and.pred  	%p47, %p45, %p46;
	and.pred  	%p48, %p47, %p1;
	not.pred 	%p49, %p48;
	setp.gt.u32 	%p50, %r136, %r14;
	or.pred  	%p51, %p49, %p50;
	@%p51 bra 	$L__BB0_25;
	ld.param.u64 	%rd51, [_Z22distancia_edicao_adiagiiiPKcS0_Pi_param_4];
	mul.wide.s32 	%rd40, %r162, 4;
	add.s64 	%rd41, %rd1, %rd40;
	mul.wide.s32 	%rd42, %r161, 4;
	add.s64 	%rd43, %rd1, %rd42;
	ld.global.u32 	%r137, [%rd43+-4];
	ld.global.u32 	%r138, [%rd41];
	ld.global.u32 	%r139, [%rd41+-4];
	ld.global.u8 	%rs9, [%rd2+1];
	cvt.s64.s32 	%rd44, %r163;
	cvta.to.global.u64 	%rd45, %rd51;
	add.s64 	%rd46, %rd45, %rd44;
	ld.global.u8 	%rs10, [%rd46];
	setp.ne.s16 	%p52, %rs9, %rs10;
	selp.u32 	%r140, 1, 0, %p52;
	add.s32 	%r141, %r139, %r140;
	min.s32 	%r142, %r137, %r138;
	add.s32 	%r143, %r142, 1;
	min.s32 	%r144, %r143, %r141;
	st.global.u32 	[%rd43], %r144;
$L__BB0_25:
	bar.sync 	0;
	add.s32 	%r164, %r164, 1;
	add.s32 	%r163, %r163, 1;
	add.s32 	%r162, %r162, 1;
	add.s32 	%r161, %r161, 1;
	add.s32 	%r160, %r160, 1;
	setp.ne.s32 	%p53, %r160, 0;
	@%p53 bra 	$L__BB0_23;
$L__BB0_26:
	ret;

}


// ===== COMPILED SASS (sm_100) =====

	.target	sm_100

	.elftype	@"ET_EXEC"


//--------------------- .note.nv.tkinfo           --------------------------
	.section	.note.nv.tkinfo,"",@"SHT_NOTE"
	.sectionflags	@"SHF_NOTE_NV_TKINFO"
	.tkinfo
        /*0018*/ 	.word	0x00000002
        /*0030*/ 	.string	""
        /*0030*/ 	.string	"ptxas"
        /*0030*/ 	.string	"Cuda compilation tools, release 13.0, V13.0.88"
        /*0030*/ 	.string	"Build cuda_13.0.r13.0/compiler.36424714_0"
        /*0030*/ 	.string	"-arch sm_100 -m 64 "



//--------------------- .note.nv.cuinfo           --------------------------
	.section	.note.nv.cuinfo,"",@"SHT_NOTE"
	.sectionflags	@"SHF_NOTE_NV_CUINFO"
        /*0018*/ 	.short	0x0002
        /*001a*/ 	.short	0x0064
        /*001c*/ 	.short	0x0082
	.zero		2


//--------------------- .nv.info                  --------------------------
	.section	.nv.info,"",@"SHT_CUDA_INFO"
	.align	4


	//----- nvinfo : EIATTR_REGCOUNT
	.align		4
        /*0000*/ 	.byte	0x04, 0x2f
        /*0002*/ 	.short	(.L_1 - .L_0)
	.align		4
.L_0:
        /*0004*/ 	.word	index@(_Z22distancia_edicao_adiagiiiPKcS0_Pi)
        /*0008*/ 	.word	0x00000020


	//----- nvinfo : EIATTR_FRAME_SIZE
	.align		4
.L_1:
        /*000c*/ 	.byte	0x04, 0x11
        /*000e*/ 	.short	(.L_3 - .L_2)
	.align		4
.L_2:
        /*0010*/ 	.word	index@(_Z22distancia_edicao_adiagiiiPKcS0_Pi)
        /*0014*/ 	.word	0x00000000


	//----- nvinfo : EIATTR_MIN_STACK_SIZE
	.align		4
.L_3:
        /*0018*/ 	.byte	0x04, 0x12
        /*001a*/ 	.short	(.L_5 - .L_4)
	.align		4
.L_4:
        /*001c*/ 	.word	index@(_Z22distancia_edicao_adiagiiiPKcS0_Pi)
        /*0020*/ 	.word	0x00000000
.L_5:


//--------------------- .nv.compat                --------------------------
	.section	.nv.compat,"",@"SHT_CUDA_COMPAT_INFO"
	.align	4
        /*0000*/ 	.byte	0x02, 0x09, 0x00, 0x00, 0x02, 0x02, 0x01, 0x00, 0x02, 0x05, 0x05, 0x00, 0x03, 0x07, 0x01, 0x01
        /*0010*/ 	.byte	0x02, 0x03, 0x00, 0x00, 0x02, 0x06, 0x01, 0x00, 0x04, 0x0b, 0x08, 0x00, 0x09, 0x00, 0x00, 0x00
        /*0020*/ 	.byte	0x00, 0x00, 0x00, 0x00


//--------------------- .nv.info._Z22distancia_edicao_adiagiiiPKcS0_Pi --------------------------
	.section	.nv.info._Z22distancia_edicao_adiagiiiPKcS0_Pi,"",@"SHT_CUDA_INFO"
	.sectionflags	@""
	.align	4


	//----- nvinfo : EIATTR_CUDA_API_VERSION
	.align		4
        /*0000*/ 	.byte	0x04, 0x37
        /*0002*/ 	.short	(.L_7 - .L_6)
.L_6:
        /*0004*/ 	.word	0x00000082


	//----- nvinfo : EIATTR_KPARAM_INFO
	.align		4
.L_7:
        /*0008*/ 	.byte	0x04, 0x17
        /*000a*/ 	.short	(.L_9 - .L_8)
.L_8:
        /*000c*/ 	.word	0x00000000
        /*0010*/ 	.short	0x0005
        /*0012*/ 	.short	0x0020
        /*0014*/ 	.byte	0x00, 0xf5, 0x21, 0x00


	//----- nvinfo : EIATTR_KPARAM_INFO
	.align		4
.L_9:
        /*0018*/ 	.byte	0x04, 0x17
        /*001a*/ 	.short	(.L_11 - .L_10)
.L_10:
        /*001c*/ 	.word	0x00000000
        /*0020*/ 	.short	0x0004
        /*0022*/ 	.short	0x0018
        /*0024*/ 	.byte	0x00, 0xf5, 0x21, 0x00


	//----- nvinfo : EIATTR_KPARAM_INFO
	.align		4
.L_11:
        /*0028*/ 	.byte	0x04, 0x17
        /*002a*/ 	.short	(.L_13 - .L_12)
.L_12:
        /*002c*/ 	.word	0x00000000
        /*0030*/ 	.short	0x0003
        /*0032*/ 	.short	0x0010
        /*0034*/ 	.byte	0x00, 0xf5, 0x21, 0x00


	//----- nvinfo : EIATTR_KPARAM_INFO
	.align		4
.L_13:
        /*0038*/ 	.byte	0x04, 0x17
        /*003a*/ 	.short	(.L_15 - .L_14)
.L_14:
        /*003c*/ 	.word	0x00000000
        /*0040*/ 	.short	0x0002
        /*0042*/ 	.short	0x0008
        /*0044*/ 	.byte	0x00, 0xf0, 0x11, 0x00


	//----- nvinfo : EIATTR_KPARAM_INFO
	.align		4
.L_15:
        /*0048*/ 	.byte	0x04, 0x17
        /*004a*/ 	.short	(.L_17 - .L_16)
.L_16:
        /*004c*/ 	.word	0x00000000
        /*0050*/ 	.short	0x0001
        /*0052*/ 	.short	0x0004
        /*0054*/ 	.byte	0x00, 0xf0, 0x11, 0x00


	//----- nvinfo : EIATTR_KPARAM_INFO
	.align		4
.L_17:
        /*0058*/ 	.byte	0x04, 0x17
        /*005a*/ 	.short	(.L_19 - .L_18)
.L_18:
        /*005c*/ 	.word	0x00000000
        /*0060*/ 	.short	0x0000
        /*0062*/ 	.short	0x0000
        /*0064*/ 	.byte	0x00, 0xf0, 0x11, 0x00


	//----- nvinfo : EIATTR_SPARSE_MMA_MASK
	.align		4
.L_19:
        /*0068*/ 	.byte	0x03, 0x50
        /*006a*/ 	.short	0x0000


	//----- nvinfo : EIATTR_MAXREG_COUNT
	.align		4
        /*006c*/ 	.byte	0x03, 0x1b
        /*006e*/ 	.short	0x00ff


	//----- nvinfo : EIATTR_NUM_BARRIERS
	.align		4
        /*0070*/ 	.byte	0x02, 0x4c
        /*0072*/ 	.byte	0x01
	.zero		1


	//----- nvinfo : EIATTR_MERCURY_ISA_VERSION
	.align		4
        /*0074*/ 	.byte	0x03, 0x5f
        /*0076*/ 	.short	0x0101


	//----- nvinfo : EIATTR_VRC_CTA_INIT_COUNT
	.align		4
        /*0078*/ 	.byte	0x02, 0x4a
	.zero		1
	.zero		1


	//----- nvinfo : EIATTR_EXIT_INSTR_OFFSETS
	.align		4
        /*007c*/ 	.byte	0x04, 0x1c
        /*007e*/ 	.short	(.L_21 - .L_20)


	//   ....[0]....
.L_20:
        /*0080*/ 	.word	0x00000330


	//   ....[1]....
        /*0084*/ 	.word	0x00000c00


	//   ....[2]....
        /*0088*/ 	.word	0x00000e80


	//----- nvinfo : EIATTR_CRS_STACK_SIZE
	.align		4
.L_21:
        /*008c*/ 	.byte	0x04, 0x1e
        /*008e*/ 	.short	(.L_23 - .L_22)
.L_22:
        /*0090*/ 	.word	0x00000000


	//----- nvinfo : EIATTR_CBANK_PARAM_SIZE
	.align		4
.L_23:
        /*0094*/ 	.byte	0x03, 0x19
        /*0096*/ 	.short	0x0028


	//----- nvinfo : EIATTR_PARAM_CBANK
	.align		4
        /*0098*/ 	.byte	0x04, 0x0a
        /*009a*/ 	.short	(.L_25 - .L_24)
	.align		4
.L_24:
        /*009c*/ 	.word	index@(.nv.constant0._Z22distancia_edicao_adiagiiiPKcS0_Pi)
        /*00a0*/ 	.short	0x0380
        /*00a2*/ 	.short	0x0028


	//----- nvinfo : EIATTR_SW_WAR
	.align		4
.L_25:
        /*00a4*/ 	.byte	0x04, 0x36
        /*00a6*/ 	.short	(.L_27 - .L_26)
.L_26:
        /*00a8*/ 	.word	0x00000008
.L_27:


//--------------------- .nv.callgraph             --------------------------
	.section	.nv.callgraph,"",@"SHT_CUDA_CALLGRAPH"
	.align	4
	.sectionentsize	8
	.align		4
        /*0000*/ 	.word	0x00000000
	.align		4
        /*0004*/ 	.word	0xffffffff
	.align		4
        /*0008*/ 	.word	0x00000000
	.align		4
        /*000c*/ 	.word	0xfffffffe
	.align		4
        /*0010*/ 	.word	0x00000000
	.align		4
        /*0014*/ 	.word	0xfffffffd
	.align		4
        /*0018*/ 	.word	0x00000000
	.align		4
        /*001c*/ 	.word	0xfffffffc


//--------------------- .text._Z22distancia_edicao_adiagiiiPKcS0_Pi --------------------------
	.section	.text._Z22distancia_edicao_adiagiiiPKcS0_Pi,"ax",@progbits
	.align	128
        .global         _Z22distancia_edicao_adiagiiiPKcS0_Pi
        .type           _Z22distancia_edicao_adiagiiiPKcS0_Pi,@function
        .size           _Z22distancia_edicao_adiagiiiPKcS0_Pi,(.L_x_11 - _Z22distancia_edicao_adiagiiiPKcS0_Pi)
        .other          _Z22distancia_edicao_adiagiiiPKcS0_Pi,@"STO_CUDA_ENTRY STV_DEFAULT"
_Z22distancia_edicao_adiagiiiPKcS0_Pi:
.text._Z22distancia_edicao_adiagiiiPKcS0_Pi:
[----:B------:R-:W-:Y:S01]  /*0000*/  LDC R1, c[0x0][0x37c] ;  /* 0x0000df00ff017b82 */ /* 0x000fe20000000800 */
[----:B------:R-:W0:Y:S07]  /*0010*/  S2R R7, SR_CTAID.X ;  /* 0x0000000000077919 */ /* 0x000e2e0000002500 */
[----:B------:R-:W1:Y:S01]  /*0020*/  LDC.64 R2, c[0x0][0x380] ;  /* 0x0000e000ff027b82 */ /* 0x000e620000000a00 */
[----:B------:R-:W2:Y:S01]  /*0030*/  LDCU UR4, c[0x0][0x388] ;  /* 0x00007100ff0477ac */ /* 0x000ea20008000800 */
[----:B------:R-:W3:Y:S06]  /*0040*/  LDCU.64 UR6, c[0x0][0x358] ;  /* 0x00006b00ff0677ac */ /* 0x000eec0008000a00 */
[----:B------:R-:W4:Y:S01]  /*0050*/  LDC R4, c[0x0][0x360] ;  /* 0x0000d800ff047b82 */ /* 0x000f220000000800 */
[C---:B-1----:R-:W-:Y:S01]  /*0060*/  ISETP.NE.AND P0, PT, R2.reuse, RZ, PT ;  /* 0x000000ff0200720c */ /* 0x042fe20003f05270 */
[----:B0-----:R-:W-:-:S02]  /*0070*/  IMAD.IADD R5, R2, 0x1, -R7 ;  /* 0x0000000102057824 */ /* 0x001fc400078e0a07 */
[----:B----4-:R-:W-:Y:S02]  /*0080*/  IMAD R6, R4, R7, RZ ;  /* 0x0000000704067224 */ /* 0x010fe400078e02ff */
[----:B------:R-:W-:Y:S02]  /*0090*/  IMAD R0, R5, R4, RZ ;  /* 0x0000000405007224 */ /* 0x000fe400078e02ff */
[----:B------:R-:W-:Y:S02]  /*00a0*/  IMAD.MOV R7, RZ, RZ, -R6 ;  /* 0x000000ffff077224 */ /* 0x000fe400078e0a06 */
[----:B--2---:R-:W-:Y:S02]  /*00b0*/  IMAD.U32 R5, RZ, RZ, UR4 ;  /* 0x00000004ff057e24 */ /* 0x004fe4000f8e00ff */
[----:B------:R-:W-:Y:S01]  /*00c0*/  IMAD.MOV R8, RZ, RZ, -R0 ;  /* 0x000000ffff087224 */ /* 0x000fe200078e0a00 */
[----:B------:R-:W-:-:S04]  /*00d0*/  VIADDMNMX.U32 R2, R7, R3, R4, PT ;  /* 0x0000000307027246 */ /* 0x000fc80003800004 */
[----:B------:R-:W-:-:S05]  /*00e0*/  VIADDMNMX.U32 R7, R8, R5, R4, PT ;  /* 0x0000000508077246 */ /* 0x000fca0003800004 */
[----:B------:R-:W-:Y:S01]  /*00f0*/  IMAD.IADD R2, R2, 0x1, R7 ;  /* 0x0000000102027824 */ /* 0x000fe200078e0207 */
[----:B---3--:R-:W-:Y:S06]  /*0100*/  @P0 BRA `(.L_x_0) ;  /* 0x0000000000840947 */ /* 0x008fec0003800000 */
[----:B------:R-:W0:Y:S01]  /*0110*/  S2R R7, SR_TID.X ;  /* 0x0000000000077919 */ /* 0x000e220000002100 */
[----:B------:R-:W1:Y:S01]  /*0120*/  LDC R3, c[0x0][0x384] ;  /* 0x0000e100ff037b82 */ /* 0x000e620000000800 */
[----:B------:R-:W-:Y:S01]  /*0130*/  BSSY.RECONVERGENT B0, `(.L_x_1) ;  /* 0x000000f000007945 */ /* 0x000fe20003800200 */
[----:B0-----:R-:W-:-:S05]  /*0140*/  IMAD.IADD R12, R6, 0x1, R7 ;  /* 0x00000001060c7824 */ /* 0x001fca00078e0207 */
[C---:B------:R-:W-:Y:S02]  /*0150*/  ISETP.GT.AND P0, PT, R12.reuse, R5, PT ;  /* 0x000000050c00720c */ /* 0x040fe40003f04270 */
[----:B-1----:R-:W-:-:S11]  /*0160*/  ISETP.GT.AND P1, PT, R12, R3, PT ;  /* 0x000000030c00720c */ /* 0x002fd60003f24270 */
[----:B------:R-:W-:Y:S05]  /*0170*/  @P0 BRA `(.L_x_2) ;  /* 0x0000000000280947 */ /* 0x000fea0003800000 */
[----:B------:R-:W0:Y:S01]  /*0180*/  LDC R5, c[0x0][0x388] ;  /* 0x0000e200ff057b82 */ /* 0x000e220000000800 */
[----:B------:R-:W1:Y:S01]  /*0190*/  LDCU UR4, c[0x0][0x370] ;  /* 0x00006e00ff0477ac */ /* 0x000e620008000800 */
[----:B------:R-:W-:-:S06]  /*01a0*/  IMAD.MOV.U32 R13, RZ, RZ, R12 ;  /* 0x000000ffff0d7224 */ /* 0x000fcc00078e000c */
[----:B------:R-:W2:Y:S01]  /*01b0*/  LDC.64 R10, c[0x0][0x3a0] ;  /* 0x0000e800ff0a7b82 */ /* 0x000ea20000000a00 */
[----:B-1----:R-:W-:-:S07]  /*01c0*/  IMAD R7, R4, UR4, RZ ;  /* 0x0000000404077c24 */ /* 0x002fce000f8e02ff */
.L_x_3:
[----:B--2---:R-:W-:-:S05]  /*01d0*/  IMAD.WIDE R8, R13, 0x4, R10 ;  /* 0x000000040d087825 */ /* 0x004fca00078e020a */
[----:B------:R1:W-:Y:S02]  /*01e0*/  STG.E desc[UR6][R8.64], R13 ;  /* 0x0000000d08007986 */ /* 0x0003e4000c101906 */
[----:B-1----:R-:W-:-:S05]  /*01f0*/  IMAD.IADD R13, R7, 0x1, R13 ;  /* 0x00000001070d7824 */ /* 0x002fca00078e020d */
[----:B0-----:R-:W-:-:S13]  /*0200*/  ISETP.GT.AND P0, PT, R13, R5, PT ;  /* 0x000000050d00720c */ /* 0x001fda0003f04270 */
[----:B------:R-:W-:Y:S05]  /*0210*/  @!P0 BRA `(.L_x_3) ;  /* 0xfffffffc00ec8947 */ /* 0x000fea000383ffff */
.L_x_2:
[----:B------:R-:W-:Y:S05]  /*0220*/  BSYNC.RECONVERGENT B0 ;  /* 0x0000000000007941 */ /* 0x000fea0003800200 */
.L_x_1:
[----:B------:R-:W-:Y:S04]  /*0230*/  BSSY.RECONVERGENT B0, `(.L_x_4) ;  /* 0x000000d000007945 */ /* 0x000fe80003800200 */
[----:B------:R-:W-:Y:S05]  /*0240*/  @P1 BRA `(.L_x_5) ;  /* 0x00000000002c1947 */ /* 0x000fea0003800000 */
[----:B------:R-:W0:Y:S01]  /*0250*/  LDC.64 R10, c[0x0][0x3a0] ;  /* 0x0000e800ff0a7b82 */ /* 0x000e220000000a00 */
[----:B------:R-:W1:Y:S01]  /*0260*/  LDCU UR4, c[0x0][0x370] ;  /* 0x00006e00ff0477ac */ /* 0x000e620008000800 */
[----:B------:R-:W-:Y:S02]  /*0270*/  VIADD R7, R5, 0x1 ;  /* 0x0000000105077836 */ /* 0x000fe40000000000 */
[----:B-1----:R-:W-:-:S07]  /*0280*/  IMAD R13, R4, UR4, RZ ;  /* 0x00000004040d7c24 */ /* 0x002fce000f8e02ff */
.L_x_6:
[-C--:B-1----:R-:W-:Y:S02]  /*0290*/  IMAD R9, R7, R12.reuse, R7 ;  /* 0x0000000c07097224 */ /* 0x082fe400078e0207 */
[----:B------:R-:W-:Y:S01]  /*02a0*/  VIADD R15, R12, 0x1 ;  /* 0x000000010c0f7836 */ /* 0x000fe20000000000 */
[----:B------:R-:W-:Y:S01]  /*02b0*/  IADD3 R12, PT, PT, R13, R12, RZ ;  /* 0x0000000c0d0c7210 */ /* 0x000fe20007ffe0ff */
[----:B0-----:R-:W-:-:S03]  /*02c0*/  IMAD.WIDE R8, R9, 0x4, R10 ;  /* 0x0000000409087825 */ /* 0x001fc600078e020a */
[----:B------:R-:W-:Y:S02]  /*02d0*/  ISETP.GT.AND P0, PT, R12, R3, PT ;  /* 0x000000030c00720c */ /* 0x000fe40003f04270 */
[----:B------:R1:W-:Y:S11]  /*02e0*/  STG.E desc[UR6][R8.64], R15 ;  /* 0x0000000f08007986 */ /* 0x0003f6000c101906 */
[----:B------:R-:W-:Y:S05]  /*02f0*/  @!P0 BRA `(.L_x_6) ;  /* 0xfffffffc00e48947 */ /* 0x000fea000383ffff */
.L_x_5:
[----:B------:R-:W-:Y:S05]  /*0300*/  BSYNC.RECONVERGENT B0 ;  /* 0x0000000000007941 */ /* 0x000fea0003800200 */
.L_x_4:
[----:B------:R-:W-:Y:S06]  /*0310*/  BAR.SYNC.DEFER_BLOCKING 0x0 ;  /* 0x0000000000007b1d */ /* 0x000fec0000010000 */
.L_x_0:
[----:B------:R-:W-:-:S13]  /*0320*/  ISETP.GE.U32.AND P0, PT, R2, 0x2, PT ;  /* 0x000000020200780c */ /* 0x000fda0003f06070 */
[----:B------:R-:W-:Y:S05]  /*0330*/  @!P0 EXIT ;  /* 0x000000000000894d */ /* 0x000fea0003800000 */
[----:B-1----:R-:W0:Y:S01]  /*0340*/  S2R R9, SR_TID.X ;  /* 0x0000000000097919 */ /* 0x002e220000002100 */
[----:B------:R-:W1:Y:S01]  /*0350*/  LDCU.64 UR4, c[0x0][0x390] ;  /* 0x00007200ff0477ac */ /* 0x000e620008000a00 */
[----:B------:R-:W-:Y:S01]  /*0360*/  VIADD R7, R2, 0xfffffffe ;  /* 0xfffffffe02077836 */ /* 0x000fe20000000000 */
[----:B------:R-:W-:-:S04]  /*0370*/  ISETP.GT.AND P0, PT, R0, -0x1, PT ;  /* 0xffffffff0000780c */ /* 0x000fc80003f04270 */
[----:B------:R-:W-:Y:S01]  /*0380*/  ISETP.GE.U32.AND P1, PT, R7, 0x3, PT ;  /* 0x000000030700780c */ /* 0x000fe20003f26070 */
[----:B0-----:R-:W-:-:S04]  /*0390*/  IMAD.IADD R8, R6, 0x1, R9 ;  /* 0x0000000106087824 */ /* 0x001fc800078e0209 */
[C---:B------:R-:W-:Y:S01]  /*03a0*/  VIADD R6, R8.reuse, 0x1 ;  /* 0x0000000108067836 */ /* 0x040fe20000000000 */
[----:B-1----:R-:W-:Y:S01]  /*03b0*/  IADD3 R12, P2, PT, R8, UR4, RZ ;  /* 0x00000004080c7c10 */ /* 0x002fe2000ff5e0ff */
[----:B------:R-:W-:-:S03]  /*03c0*/  UMOV UR4, 0x2 ;  /* 0x0000000200047882 */ /* 0x000fc60000000000 */
[----:B------:R-:W-:Y:S01]  /*03d0*/  ISETP.LE.AND P0, PT, R6, R3, P0 ;  /* 0x000000030600720c */ /* 0x000fe20000703270 */
[----:B------:R-:W-:Y:S01]  /*03e0*/  VIADD R6, R2, 0xffffffff ;  /* 0xffffffff02067836 */ /* 0x000fe20000000000 */
[C---:B------:R-:W-:Y:S01]  /*03f0*/  LEA.HI.X.SX32 R13, R8.reuse, UR5, 0x1, P2 ;  /* 0x00000005080d7c11 */ /* 0x040fe200090f0eff */
[----:B------:R-:W-:Y:S01]  /*0400*/  IMAD R3, R8, R5, R8 ;  /* 0x0000000508037224 */ /* 0x000fe200078e0208 */
[----:B------:R-:W-:Y:S02]  /*0410*/  IADD3 R2, PT, PT, R4, 0x1, R0 ;  /* 0x0000000104027810 */ /* 0x000fe40007ffe000 */
[----:B------:R-:W-:Y:S01]  /*0420*/  LOP3.LUT R4, R6, 0x3, RZ, 0xc0, !PT ;  /* 0x0000000306047812 */ /* 0x000fe200078ec0ff */
[----:B------:R-:W-:Y:S01]  /*0430*/  IMAD.X R5, R3, 0x1, R5, PT ;  /* 0x0000000103057824 */ /* 0x000fe200038e0605 */
[----:B------:R-:W-:Y:S06]  /*0440*/  @!P1 BRA `(.L_x_7) ;  /* 0x0000000400e89947 */ /* 0x000fec0003800000 */
[----:B------:R-:W-:Y:S01]  /*0450*/  LOP3.LUT R6, R6, 0xfffffffc, RZ, 0xc0, !PT ;  /* 0xfffffffc06067812 */ /* 0x000fe200078ec0ff */
[----:B------:R-:W-:Y:S01]  /*0460*/  IMAD.IADD R7, R0, 0x1, -R9 ;  /* 0x0000000100077824 */ /* 0x000fe200078e0a09 */
[CC--:B------:R-:W-:Y:S01]  /*0470*/  IADD3 R19, PT, PT, -R9.reuse, R0.reuse, R3 ;  /* 0x0000000009137210 */ /* 0x0c0fe20007ffe103 */
[----:B------:R-:W0:Y:S01]  /*0480*/  LDCU UR5, c[0x0][0x388] ;  /* 0x00007100ff0577ac */ /* 0x000e220008000800 */
[----:B------:R-:W-:Y:S01]  /*0490*/  IADD3 R18, PT, PT, -R9, R0, R5 ;  /* 0x0000000009127210 */ /* 0x000fe20007ffe105 */
[----:B------:R-:W-:Y:S01]  /*04a0*/  IMAD.MOV R20, RZ, RZ, -R6 ;  /* 0x000000ffff147224 */ /* 0x000fe200078e0a06 */
[C---:B------:R-:W-:Y:S01]  /*04b0*/  IADD3 R6, PT, PT, R19.reuse, 0x1, RZ ;  /* 0x0000000113067810 */ /* 0x040fe20007ffe0ff */
[C---:B------:R-:W-:Y:S01]  /*04c0*/  VIADD R17, R19.reuse, 0x2 ;  /* 0x0000000213117836 */ /* 0x040fe20000000000 */
[----:B------:R-:W-:Y:S01]  /*04d0*/  UMOV UR4, 0x4 ;  /* 0x0000000400047882 */ /* 0x000fe20000000000 */
[----:B------:R-:W-:Y:S02]  /*04e0*/  VIADD R16, R19, 0x3 ;  /* 0x0000000313107836 */ /* 0x000fe40000000000 */
[----:B------:R-:W-:-:S02]  /*04f0*/  VIADD R8, R18, 0x2 ;  /* 0x0000000212087836 */ /* 0x000fc40000000000 */
[C---:B------:R-:W-:Y:S02]  /*0500*/  VIADD R9, R18.reuse, 0x1 ;  /* 0x0000000112097836 */ /* 0x040fe40000000000 */
[C---:B------:R-:W-:Y:S02]  /*0510*/  VIADD R10, R18.reuse, 0x3 ;  /* 0x00000003120a7836 */ /* 0x040fe40000000000 */
[----:B------:R-:W-:Y:S02]  /*0520*/  VIADD R19, R19, 0x4 ;  /* 0x0000000413137836 */ /* 0x000fe40000000000 */
[----:B------:R-:W-:Y:S02]  /*0530*/  VIADD R18, R18, 0x4 ;  /* 0x0000000412127836 */ /* 0x000fe40000000000 */
[----:B0-----:R-:W-:-:S07]  /*0540*/  VIADD R11, R7, 0x1 ;  /* 0x00000001070b7836 */ /* 0x001fce0000000000 */
.L_x_8:
[----:B0-----:R-:W-:-:S05]  /*0550*/  VIADD R15, R7, 0x1 ;  /* 0x00000001070f7836 */ /* 0x001fca0000000000 */
[----:B------:R-:W-:-:S04]  /*0560*/  ISETP.GE.AND P1, PT, R0, R15, PT ;  /* 0x0000000f0000720c */ /* 0x000fc80003f26270 */
[----:B------:R-:W-:-:S04]  /*0570*/  ISETP.LE.AND P1, PT, R15, UR5, !P1 ;  /* 0x000000050f007c0c */ /* 0x000fc8000cf23270 */
[----:B------:R-:W-:-:S04]  /*0580*/  PLOP3.LUT P1, PT, P1, P0, PT, 0x80, 0x8 ;  /* 0x000000000008781c */ /* 0x000fc80000f21070 */
[----:B------:R-:W-:-:S13]  /*0590*/  ISETP.GT.U32.OR P1, PT, R15, R2, !P1 ;  /* 0x000000020f00720c */ /* 0x000fda0004f24470 */
[----:B------:R-:W0:Y:S01]  /*05a0*/  @!P1 LDC.64 R14, c[0x0][0x398] ;  /* 0x0000e600ff0e9b82 */ /* 0x000e220000000a00 */
[----:B------:R-:W2:Y:S07]  /*05b0*/  @!P1 LDG.E.U8 R21, desc[UR6][R12.64+0x1] ;  /* 0x000001060c159981 */ /* 0x000eae000c1e1100 */
[----:B------:R-:W1:Y:S01]  /*05c0*/  @!P1 LDC.64 R24, c[0x0][0x3a0] ;  /* 0x0000e800ff189b82 */ /* 0x000e620000000a00 */
[----:B0-----:R-:W-:-:S04]  /*05d0*/  @!P1 IADD3 R14, P2, PT, R11, R14, RZ ;  /* 0x0000000e0b0e9210 */ /* 0x001fc80007f5e0ff */
[----:B------:R-:W-:-:S05]  /*05e0*/  @!P1 LEA.HI.X.SX32 R15, R11, R15, 0x1, P2 ;  /* 0x0000000f0b0f9211 */ /* 0x000fca00010f0eff */
[----:B------:R-:W2:Y:S01]  /*05f0*/  @!P1 LDG.E.U8 R14, desc[UR6][R14.64] ;  /* 0x000000060e0e9981 */ /* 0x000ea2000c1e1100 */
[----:B-1----:R-:W-:-:S04]  /*0600*/  @!P1 IMAD.WIDE R22, R6, 0x4, R24 ;  /* 0x0000000406169825 */ /* 0x002fc800078e0218 */
[----:B------:R-:W-:Y:S01]  /*0610*/  @!P1 IMAD.WIDE R24, R9, 0x4, R24 ;  /* 0x0000000409189825 */ /* 0x000fe200078e0218 */
[----:B------:R-:W3:Y:S04]  /*0620*/  @!P1 LDG.E R26, desc[UR6][R22.64+-0x4] ;  /* 0xfffffc06161a9981 */ /* 0x000ee8000c1e1900 */
[----:B------:R0:W4:Y:S04]  /*0630*/  @!P1 LDG.E R28, desc[UR6][R22.64] ;  /* 0x00000006161c9981 */ /* 0x000128000c1e1900 */
[----:B------:R-:W4:Y:S01]  /*0640*/  @!P1 LDG.E R27, desc[UR6][R24.64+-0x4] ;  /* 0xfffffc06181b9981 */ /* 0x000f22000c1e1900 */
[----:B------:R-:W-:-:S04]  /*0650*/  IADD3 R29, PT, PT, R7, 0x2, RZ ;  /* 0x00000002071d7810 */ /* 0x000fc80007ffe0ff */
[----:B------:R-:W-:-:S04]  /*0660*/  ISETP.GE.AND P2, PT, R0, R29, PT ;  /* 0x0000001d0000720c */ /* 0x000fc80003f46270 */
[----:B------:R-:W-:-:S04]  /*0670*/  ISETP.LE.AND P2, PT, R29, UR5, !P2 ;  /* 0x000000051d007c0c */ /* 0x000fc8000d743270 */
[----:B------:R-:W-:-:S04]  /*0680*/  PLOP3.LUT P2, PT, P2, P0, PT, 0x80, 0x8 ;  /* 0x000000000008781c */ /* 0x000fc80001741070 */
[----:B------:R-:W-:-:S13]  /*0690*/  ISETP.GT.U32.OR P2, PT, R29, R2, !P2 ;  /* 0x000000021d00720c */ /* 0x000fda0005744470 */
[----:B0-----:R-:W0:Y:S01]  /*06a0*/  @!P2 LDC.64 R22, c[0x0][0x3a0] ;  /* 0x0000e800ff16ab82 */ /* 0x001e220000000a00 */
[----:B--2---:R-:W-:-:S07]  /*06b0*/  ISETP.NE.OR P3, PT, R21, R14, P1 ;  /* 0x0000000e1500720c */ /* 0x004fce0000f65670 */
[----:B------:R-:W1:Y:S01]  /*06c0*/  @!P2 LDC.64 R14, c[0x0][0x398] ;  /* 0x0000e600ff0eab82 */ /* 0x000e620000000a00 */
[----:B---3--:R-:W-:-:S05]  /*06d0*/  @!P1 VIADD R21, R26, 0x1 ;  /* 0x000000011a159836 */ /* 0x008fca0000000000 */
[----:B------:R-:W-:Y:S01]  /*06e0*/  @!P3 IMAD.MOV R21, RZ, RZ, R26 ;  /* 0x000000ffff15b224 */ /* 0x000fe200078e021a */
[----:B----4-:R-:W-:-:S04]  /*06f0*/  @!P1 VIMNMX R27, PT, PT, R27, R28, PT ;  /* 0x0000001c1b1b9248 */ /* 0x010fc80003fe0100 */
[----:B------:R-:W-:-:S05]  /*0700*/  @!P1 VIADDMNMX R29, R27, 0x1, R21, PT ;  /* 0x000000011b1d9846 */ /* 0x000fca0003800115 */
[----:B------:R2:W-:Y:S01]  /*0710*/  @!P1 STG.E desc[UR6][R24.64], R29 ;  /* 0x0000001d18009986 */ /* 0x0005e2000c101906 */
[----:B------:R-:W-:Y:S01]  /*0720*/  BAR.SYNC.DEFER_BLOCKING 0x0 ;  /* 0x0000000000007b1d */ /* 0x000fe20000010000 */
[----:B-1----:R-:W-:-:S04]  /*0730*/  @!P2 IADD3 R14, P3, PT, R11, R14, RZ ;  /* 0x0000000e0b0ea210 */ /* 0x002fc80007f7e0ff */
[----:B------:R-:W-:Y:S01]  /*0740*/  @!P2 LEA.HI.X.SX32 R15, R11, R15, 0x1, P3 ;  /* 0x0000000f0b0fa211 */ /* 0x000fe200018f0eff */
[----:B0-----:R-:W-:-:S04]  /*0750*/  @!P2 IMAD.WIDE R26, R17, 0x4, R22 ;  /* 0x00000004111aa825 */ /* 0x001fc800078e0216 */
[----:B------:R-:W-:Y:S01]  /*0760*/  @!P2 IMAD.WIDE R22, R8, 0x4, R22 ;  /* 0x000000040816a825 */ /* 0x000fe200078e0216 */
[----:B------:R-:W3:Y:S04]  /*0770*/  @!P2 LDG.E.U8 R15, desc[UR6][R14.64+0x1] ;  /* 0x000001060e0fa981 */ /* 0x000ee8000c1e1100 */
[----:B------:R-:W3:Y:S04]  /*0780*/  @!P2 LDG.E.U8 R28, desc[UR6][R12.64+0x1] ;  /* 0x000001060c1ca981 */ /* 0x000ee8000c1e1100 */
[----:B------:R-:W4:Y:S04]  /*0790*/  @!P2 LDG.E R21, desc[UR6][R26.64+-0x4] ;  /* 0xfffffc061a15a981 */ /* 0x000f28000c1e1900 */
[----:B--2---:R-:W2:Y:S04]  /*07a0*/  @!P2 LDG.E R24, desc[UR6][R22.64+-0x4] ;  /* 0xfffffc061618a981 */ /* 0x004ea8000c1e1900 */
[----:B------:R-:W2:Y:S01]  /*07b0*/  @!P2 LDG.E R27, desc[UR6][R26.64] ;  /* 0x000000061a1ba981 */ /* 0x000ea2000c1e1900 */
[----:B------:R-:W-:-:S05]  /*07c0*/  VIADD R25, R7, 0x3 ;  /* 0x0000000307197836 */ /* 0x000fca0000000000 */
[----:B------:R-:W-:-:S04]  /*07d0*/  ISETP.GE.AND P1, PT, R0, R25, PT ;  /* 0x000000190000720c */ /* 0x000fc80003f26270 */
[----:B------:R-:W-:-:S04]  /*07e0*/  ISETP.LE.AND P1, PT, R25, UR5, !P1 ;  /* 0x0000000519007c0c */ /* 0x000fc8000cf23270 */
[----:B------:R-:W-:-:S04]  /*07f0*/  PLOP3.LUT P1, PT, P1, P0, PT, 0x80, 0x8 ;  /* 0x000000000008781c */ /* 0x000fc80000f21070 */
[----:B------:R-:W-:Y:S02]  /*0800*/  ISETP.GT.U32.OR P1, PT, R25, R2, !P1 ;  /* 0x000000021900720c */ /* 0x000fe40004f24470 */
[----:B---3--:R-:W-:-:S11]  /*0810*/  ISETP.NE.OR P3, PT, R28, R15, P2 ;  /* 0x0000000f1c00720c */ /* 0x008fd60001765670 */
[----:B------:R-:W0:Y:S01]  /*0820*/  @!P1 LDC.64 R14, c[0x0][0x398] ;  /* 0x0000e600ff0e9b82 */ /* 0x000e220000000a00 */
[----:B----4-:R-:W-:Y:S02]  /*0830*/  @!P2 VIADD R28, R21, 0x1 ;  /* 0x00000001151ca836 */ /* 0x010fe40000000000 */
[----:B------:R-:W-:Y:S01]  /*0840*/  @!P3 IMAD.MOV R28, RZ, RZ, R21 ;  /* 0x000000ffff1cb224 */ /* 0x000fe200078e0215 */
[----:B--2---:R-:W-:-:S04]  /*0850*/  @!P2 VIMNMX R27, PT, PT, R24, R27, PT ;  /* 0x0000001b181ba248 */ /* 0x004fc80003fe0100 */
[----:B------:R-:W1:Y:S01]  /*0860*/  @!P1 LDC.64 R24, c[0x0][0x3a0] ;  /* 0x0000e800ff189b82 */ /* 0x000e620000000a00 */
[----:B------:R-:W-:-:S05]  /*0870*/  @!P2 VIADDMNMX R29, R27, 0x1, R28, PT ;  /* 0x000000011b1da846 */ /* 0x000fca000380011c */
[----:B------:R2:W-:Y:S01]  /*0880*/  @!P2 STG.E desc[UR6][R22.64], R29 ;  /* 0x0000001d1600a986 */ /* 0x0005e2000c101906 */
[----:B0-----:R-:W-:-:S04]  /*0890*/  @!P1 IADD3 R14, P3, PT, R11, R14, RZ ;  /* 0x0000000e0b0e9210 */ /* 0x001fc80007f7e0ff */
[----:B------:R-:W-:Y:S01]  /*08a0*/  @!P1 LEA.HI.X.SX32 R15, R11, R15, 0x1, P3 ;  /* 0x0000000f0b0f9211 */ /* 0x000fe200018f0eff */
[----:B------:R-:W-:Y:S01]  /*08b0*/  BAR.SYNC.DEFER_BLOCKING 0x0 ;  /* 0x0000000000007b1d */ /* 0x000fe20000010000 */
[----:B-1----:R-:W-:-:S04]  /*08c0*/  @!P1 IMAD.WIDE R26, R16, 0x4, R24 ;  /* 0x00000004101a9825 */ /* 0x002fc800078e0218 */
[----:B------:R-:W-:Y:S01]  /*08d0*/  @!P1 IMAD.WIDE R24, R10, 0x4, R24 ;  /* 0x000000040a189825 */ /* 0x000fe200078e0218 */
[----:B------:R-:W3:Y:S04]  /*08e0*/  @!P1 LDG.E.U8 R15, desc[UR6][R14.64+0x2] ;  /* 0x000002060e0f9981 */ /* 0x000ee8000c1e1100 */
[----:B------:R-:W4:Y:S04]  /*08f0*/  @!P1 LDG.E R21, desc[UR6][R26.64+-0x4] ;  /* 0xfffffc061a159981 */ /* 0x000f28000c1e1900 */
[----:B------:R-:W5:Y:S04]  /*0900*/  @!P1 LDG.E R28, desc[UR6][R24.64+-0x4] ;  /* 0xfffffc06181c9981 */ /* 0x000f68000c1e1900 */
[----:B------:R-:W3:Y:S04]  /*0910*/  @!P1 LDG.E.U8 R14, desc[UR6][R12.64+0x1] ;  /* 0x000001060c0e9981 */ /* 0x000ee8000c1e1100 */
[----:B------:R-:W5:Y:S01]  /*0920*/  @!P1 LDG.E R27, desc[UR6][R26.64] ;  /* 0x000000061a1b9981 */ /* 0x000f62000c1e1900 */
[----:B------:R-:W-:-:S05]  /*0930*/  VIADD R7, R7, 0x4 ;  /* 0x0000000407077836 */ /* 0x000fca0000000000 */
[----:B------:R-:W-:-:S04]  /*0940*/  ISETP.GE.AND P2, PT, R0, R7, PT ;  /* 0x000000070000720c */ /* 0x000fc80003f46270 */
[----:B------:R-:W-:-:S04]  /*0950*/  ISETP.LE.AND P2, PT, R7, UR5, !P2 ;  /* 0x0000000507007c0c */ /* 0x000fc8000d743270 */
[----:B------:R-:W-:-:S04]  /*0960*/  PLOP3.LUT P2, PT, P2, P0, PT, 0x80, 0x8 ;  /* 0x000000000008781c */ /* 0x000fc80001741070 */
[----:B------:R-:W-:-:S13]  /*0970*/  ISETP.GT.U32.OR P2, PT, R7, R2, !P2 ;  /* 0x000000020700720c */ /* 0x000fda0005744470 */
[----:B--2---:R-:W0:Y:S01]  /*0980*/  @!P2 LDC.64 R22, c[0x0][0x3a0] ;  /* 0x0000e800ff16ab82 */ /* 0x004e220000000a00 */
[----:B---3--:R-:W-:Y:S01]  /*0990*/  ISETP.NE.OR P3, PT, R14, R15, P1 ;  /* 0x0000000f0e00720c */ /* 0x008fe20000f65670 */
[----:B----4-:R-:W-:-:S06]  /*09a0*/  @!P1 VIADD R29, R21, 0x1 ;  /* 0x00000001151d9836 */ /* 0x010fcc0000000000 */
[----:B------:R-:W1:Y:S01]  /*09b0*/  @!P2 LDC.64 R14, c[0x0][0x398] ;  /* 0x0000e600ff0eab82 */ /* 0x000e620000000a00 */
[----:B-----5:R-:W-:-:S05]  /*09c0*/  @!P1 VIMNMX R27, PT, PT, R28, R27, PT ;  /* 0x0000001b1c1b9248 */ /* 0x020fca0003fe0100 */
[----:B------:R-:W-:-:S05]  /*09d0*/  @!P3 IMAD.MOV R29, RZ, RZ, R21 ;  /* 0x000000ffff1db224 */ /* 0x000fca00078e0215 */
[----:B------:R-:W-:-:S05]  /*09e0*/  @!P1 VIADDMNMX R29, R27, 0x1, R29, PT ;  /* 0x000000011b1d9846 */ /* 0x000fca000380011d */
[----:B------:R2:W-:Y:S01]  /*09f0*/  @!P1 STG.E desc[UR6][R24.64], R29 ;  /* 0x0000001d18009986 */ /* 0x0005e2000c101906 */
[----:B-1----:R-:W-:-:S04]  /*0a00*/  @!P2 IADD3 R14, P3, PT, R11, R14, RZ ;  /* 0x0000000e0b0ea210 */ /* 0x002fc80007f7e0ff */
[----:B------:R-:W-:Y:S01]  /*0a10*/  @!P2 LEA.HI.X.SX32 R15, R11, R15, 0x1, P3 ;  /* 0x0000000f0b0fa211 */ /* 0x000fe200018f0eff */
[----:B------:R-:W-:Y:S01]  /*0a20*/  BAR.SYNC.DEFER_BLOCKING 0x0 ;  /* 0x0000000000007b1d */ /* 0x000fe20000010000 */
[----:B0-----:R-:W-:-:S04]  /*0a30*/  @!P2 IMAD.WIDE R26, R19, 0x4, R22 ;  /* 0x00000004131aa825 */ /* 0x001fc800078e0216 */
[----:B------:R-:W-:Y:S01]  /*0a40*/  @!P2 IMAD.WIDE R22, R18, 0x4, R22 ;  /* 0x000000041216a825 */ /* 0x000fe200078e0216 */
[----:B------:R-:W3:Y:S04]  /*0a50*/  @!P2 LDG.E.U8 R15, desc[UR6][R14.64+0x3] ;  /* 0x000003060e0fa981 */ /* 0x000ee8000c1e1100 */
[----:B------:R-:W2:Y:S04]  /*0a60*/  @!P2 LDG.E R21, desc[UR6][R26.64+-0x4] ;  /* 0xfffffc061a15a981 */ /* 0x000ea8000c1e1900 */
[----:B------:R-:W4:Y:S04]  /*0a70*/  @!P2 LDG.E R28, desc[UR6][R22.64+-0x4] ;  /* 0xfffffc06161ca981 */ /* 0x000f28000c1e1900 */
[----:B------:R-:W3:Y:S04]  /*0a80*/  @!P2 LDG.E.U8 R14, desc[UR6][R12.64+0x1] ;  /* 0x000001060c0ea981 */ /* 0x000ee8000c1e1100 */
[----:B------:R-:W4:Y:S01]  /*0a90*/  @!P2 LDG.E R27, desc[UR6][R26.64] ;  /* 0x000000061a1ba981 */ /* 0x000f22000c1e1900 */
[----:B------:R-:W-:Y:S01]  /*0aa0*/  VIADD R20, R20, 0x4 ;  /* 0x0000000414147836 */ /* 0x000fe20000000000 */
[----:B------:R-:W-:Y:S01]  /*0ab0*/  UIADD3 UR4, UPT, UPT, UR4, 0x4, URZ ;  /* 0x0000000404047890 */ /* 0x000fe2000fffe0ff */
[----:B------:R-:W-:Y:S01]  /*0ac0*/  VIADD R6, R6, 0x4 ;  /* 0x0000000406067836 */ /* 0x000fe20000000000 */
[----:B------:R-:W-:Y:S01]  /*0ad0*/  IADD3 R18, PT, PT, R18, 0x4, RZ ;  /* 0x0000000412127810 */ /* 0x000fe20007ffe0ff */
[----:B------:R-:W-:-:S02]  /*0ae0*/  VIADD R9, R9, 0x4 ;  /* 0x0000000409097836 */ /* 0x000fc40000000000 */
[----:B------:R-:W-:Y:S02]  /*0af0*/  VIADD R17, R17, 0x4 ;  /* 0x0000000411117836 */ /* 0x000fe40000000000 */
[----:B------:R-:W-:Y:S02]  /*0b00*/  VIADD R8, R8, 0x4 ;  /* 0x0000000408087836 */ /* 0x000fe40000000000 */
[----:B------:R-:W-:Y:S02]  /*0b10*/  VIADD R16, R16, 0x4 ;  /* 0x0000000410107836 */ /* 0x000fe40000000000 */
[----:B------:R-:W-:Y:S02]  /*0b20*/  VIADD R10, R10, 0x4 ;  /* 0x000000040a0a7836 */ /* 0x000fe40000000000 */
[----:B------:R-:W-:Y:S02]  /*0b30*/  VIADD R19, R19, 0x4 ;  /* 0x0000000413137836 */ /* 0x000fe40000000000 */
[----:B------:R-:W-:Y:S01]  /*0b40*/  VIADD R11, R11, 0x4 ;  /* 0x000000040b0b7836 */ /* 0x000fe20000000000 */
[----:B---3--:R-:W-:-:S02]  /*0b50*/  ISETP.NE.OR P1, PT, R14, R15, P2 ;  /* 0x0000000f0e00720c */ /* 0x008fc40001725670 */
[----:B--2---:R-:W-:Y:S02]  /*0b60*/  @!P2 IADD3 R24, PT, PT, R21, 0x1, RZ ;  /* 0x000000011518a810 */ /* 0x004fe40007ffe0ff */
[----:B----4-:R-:W-:-:S09]  /*0b70*/  @!P2 VIMNMX R28, PT, PT, R28, R27, PT ;  /* 0x0000001b1c1ca248 */ /* 0x010fd20003fe0100 */
[----:B------:R-:W-:Y:S01]  /*0b80*/  @!P1 IMAD.MOV R24, RZ, RZ, R21 ;  /* 0x000000ffff189224 */ /* 0x000fe200078e0215 */
[----:B------:R-:W-:-:S04]  /*0b90*/  ISETP.NE.AND P1, PT, R20, RZ, PT ;  /* 0x000000ff1400720c */ /* 0x000fc80003f25270 */
[----:B------:R-:W-:-:S05]  /*0ba0*/  @!P2 VIADDMNMX R15, R28, 0x1, R24, PT ;  /* 0x000000011c0fa846 */ /* 0x000fca0003800118 */
[----:B------:R0:W-:Y:S01]  /*0bb0*/  @!P2 STG.E desc[UR6][R22.64], R15 ;  /* 0x0000000f1600a986 */ /* 0x0001e2000c101906 */
[----:B------:R-:W-:Y:S06]  /*0bc0*/  BAR.SYNC.DEFER_BLOCKING 0x0 ;  /* 0x0000000000007b1d */ /* 0x000fec0000010000 */
[----:B------:R-:W-:Y:S05]  /*0bd0*/  @P1 BRA `(.L_x_8) ;  /* 0xfffffff8005c1947 */ /* 0x000fea000383ffff */
[----:B------:R-:W-:-:S12]  /*0be0*/  UIADD3 UR4, UPT, UPT, UR4, -0x2, URZ ;  /* 0xfffffffe04047890 */ /* 0x000fd8000fffe0ff */
.L_x_7:
[----:B------:R-:W-:-:S13]  /*0bf0*/  ISETP.NE.AND P1, PT, R4, RZ, PT ;  /* 0x000000ff0400720c */ /* 0x000fda0003f25270 */
[----:B------:R-:W-:Y:S05]  /*0c00*/  @!P1 EXIT ;  /* 0x000000000000994d */ /* 0x000fea0003800000 */
[----:B------:R-:W1:Y:S01]  /*0c10*/  S2R R9, SR_TID.X ;  /* 0x0000000000097919 */ /* 0x000e620000002100 */
[----:B------:R-:W-:Y:S01]  /*0c20*/  VIADD R8, R0, UR4 ;  /* 0x0000000400087c36 */ /* 0x000fe20008000000 */
[----:B------:R-:W2:Y:S01]  /*0c30*/  LDCU UR5, c[0x0][0x388] ;  /* 0x00007100ff0577ac */ /* 0x000ea20008000800 */
[----:B0-----:R-:W-:Y:S01]  /*0c40*/  IMAD.MOV R15, RZ, RZ, -R4 ;  /* 0x000000ffff0f7224 */ /* 0x001fe200078e0a04 */
[----:B-1----:R-:W-:Y:S01]  /*0c50*/  LOP3.LUT R7, RZ, R9, RZ, 0x33, !PT ;  /* 0x00000009ff077212 */ /* 0x002fe200078e33ff */
[----:B------:R-:W-:-:S03]  /*0c60*/  IMAD.IADD R6, R8, 0x1, -R9 ;  /* 0x0000000108067824 */ /* 0x000fc600078e0a09 */
[CC--:B------:R-:W-:Y:S01]  /*0c70*/  IADD3 R3, PT, PT, R7.reuse, R8.reuse, R3 ;  /* 0x0000000807037210 */ /* 0x0c0fe20007ffe003 */
[----:B------:R-:W-:Y:S01]  /*0c80*/  VIADD R14, R6, 0xffffffff ;  /* 0xffffffff060e7836 */ /* 0x000fe20000000000 */
[----:B--2---:R-:W-:-:S07]  /*0c90*/  IADD3 R7, PT, PT, R7, R8, R5 ;  /* 0x0000000807077210 */ /* 0x004fce0007ffe005 */
.L_x_9:
[----:B------:R-:W-:-:S05]  /*0ca0*/  VIADD R5, R6, 0xffffffff ;  /* 0xffffffff06057836 */ /* 0x000fca0000000000 */
        /* <DEDUP_REMOVED lines=13> */
[----:B------:R-:W4:Y:S04]  /*0d80*/  @!P1 LDG.E R17, desc[UR6][R8.64] ;  /* 0x0000000608119981 */ /* 0x000f28000c1e1900 */
[----:B------:R-:W4:Y:S01]  /*0d90*/  @!P1 LDG.E R16, desc[UR6][R4.64+-0x4] ;  /* 0xfffffc0604109981 */ /* 0x000f22000c1e1900 */
[----:B------:R-:W-:-:S02]  /*0da0*/  VIADD R15, R15, 0x1 ;  /* 0x000000010f0f7836 */ /* 0x000fc40000000000 */
[----:B------:R-:W-:Y:S02]  /*0db0*/  VIADD R6, R6, 0x1 ;  /* 0x0000000106067836 */ /* 0x000fe40000000000 */
[----:B------:R-:W-:Y:S02]  /*0dc0*/  VIADD R3, R3, 0x1 ;  /* 0x0000000103037836 */ /* 0x000fe40000000000 */
[----:B------:R-:W-:Y:S02]  /*0dd0*/  VIADD R7, R7, 0x1 ;  /* 0x0000000107077836 */ /* 0x000fe40000000000 */
[----:B------:R-:W-:Y:S01]  /*0de0*/  VIADD R14, R14, 0x1 ;  /* 0x000000010e0e7836 */ /* 0x000fe20000000000 */
[----:B--2---:R-:W-:Y:S02]  /*0df0*/  ISETP.NE.OR P2, PT, R19, R10, P1 ;  /* 0x0000000a1300720c */ /* 0x004fe40000f45670 */
[----:B---3--:R-:W-:-:S11]  /*0e00*/  @!P1 IADD3 R19, PT, PT, R18, 0x1, RZ ;  /* 0x0000000112139810 */ /* 0x008fd60007ffe0ff */
[----:B------:R-:W-:Y:S01]  /*0e10*/  @!P2 IMAD.MOV R19, RZ, RZ, R18 ;  /* 0x000000ffff13a224 */ /* 0x000fe200078e0212 */
[----:B----4-:R-:W-:-:S04]  /*0e20*/  @!P1 VIMNMX R16, PT, PT, R16, R17, PT ;  /* 0x0000001110109248 */ /* 0x010fc80003fe0100 */
[----:B------:R-:W-:-:S05]  /*0e30*/  @!P1 VIADDMNMX R11, R16, 0x1, R19, PT ;  /* 0x00000001100b9846 */ /* 0x000fca0003800113 */
[----:B------:R0:W-:Y:S01]  /*0e40*/  @!P1 STG.E desc[UR6][R4.64], R11 ;  /* 0x0000000b04009986 */ /* 0x0001e2000c101906 */
[----:B------:R-:W-:Y:S01]  /*0e50*/  BAR.SYNC.DEFER_BLOCKING 0x0 ;  /* 0x0000000000007b1d */ /* 0x000fe20000010000 */
[----:B------:R-:W-:-:S13]  /*0e60*/  ISETP.NE.AND P1, PT, R15, RZ, PT ;  /* 0x000000ff0f00720c */ /* 0x000fda0003f25270 */
[----:B0-----:R-:W-:Y:S05]  /*0e70*/  @P1 BRA `(.L_x_9) ;  /* 0xfffffffc00881947 */ /* 0x001fea000383ffff */
[----:B------:R-:W-:Y:S05]  /*0e80*/  EXIT ;  /* 0x000000000000794d */ /* 0x000fea0003800000 */
.L_x_10:
[----:B------:R-:W-:-:S00]  /*0e90*/  BRA `(.L_x_10) ;  /* 0xfffffffc00fc7947 */ /* 0x000fc0000383ffff */
[----:B------:R-:W-:-:S00]  /*0ea0*/  NOP ;  /* 0x0000000000007918 */ /* 0x000fc00000000000 */
        /* <DEDUP_REMOVED lines=13> */
.L_x_11:


//--------------------- .nv.shared.reserved.0     --------------------------
	.section	.nv.shared.reserved.0,"aw",@nobits
	.weak		__nv_reservedSMEM_offset_0_alias
	.size		__nv_reservedSMEM_offset_0_alias, 0, 64
	.other		__nv_reservedSMEM_offset_0_alias,@"STO_CUDA_RESERVED_SHARED STV_DEFAULT"
__nv_reservedSMEM_offset_0_alias:
	.zero		0
	.zero		64


//--------------------- .nv.constant0._Z22distancia_edicao_adiagiiiPKcS0_Pi --------------------------
	.section	.nv.constant0._Z22distancia_edicao_adiagiiiPKcS0_Pi,"a",@progbits
	.sectionflags	@""
	.align	4
.nv.constant0._Z22distancia_edicao_adiagiiiPKcS0_Pi:
	.zero		936


//--------------------- SYMBOLS --------------------------

	.type		.nv.reservedSmem.offset0,@object
	.size		.nv.reservedSmem.offset0,0x4
